//
// Generated by NVIDIA NVVM Compiler
//
// Compiler Build ID: CL-36424714
// Cuda compilation tools, release 13.0, V13.0.88
// Based on NVVM 20.0.0
//

.version 9.0
.target sm_100
.address_size 64

	// .globl	_Z8mykernelv
.extern .func  (.param .b32 func_retval0) vprintf
(
	.param .b64 vprintf_param_0,
	.param .b64 vprintf_param_1
)
;
.global .align 1 .b8 $str[45] = {72, 101, 108, 108, 111, 32, 102, 114, 111, 109, 32, 116, 104, 101, 32, 100, 101, 118, 105, 99, 101, 44, 32, 98, 108, 111, 99, 107, 32, 37, 100, 44, 32, 116, 104, 114, 101, 97, 100, 32, 37, 100, 33, 10};

.visible .entry _Z8mykernelv()
{
	.local .align 8 .b8 	__local_depot0[8];
	.reg .b64 	%SP;
	.reg .b64 	%SPL;
	.reg .b32 	%r<5>;
	.reg .b64 	%rd<5>;

	mov.u64 	%SPL, __local_depot0;
	cvta.local.u64 	%SP, %SPL;
	add.u64 	%rd1, %SP, 0;
	add.u64 	%rd2, %SPL, 0;
	mov.u32 	%r1, %ctaid.x;
	mov.u32 	%r2, %tid.x;
	st.local.v2.u32 	[%rd2], {%r1, %r2};
	mov.u64 	%rd3, $str;
	cvta.global.u64 	%rd4, %rd3;
	{ // callseq 0, 0
	.param .b64 param0;
	st.param.b64 	[param0], %rd4;
	.param .b64 param1;
	st.param.b64 	[param1], %rd1;
	.param .b32 retval0;
	call.uni (retval0), 
	vprintf, 
	(
	param0, 
	param1
	);
	ld.param.b32 	%r3, [retval0];
	} // callseq 0
	ret;

}


// ===== COMPILED SASS (sm_100) =====

	.target	sm_100

	.elftype	@"ET_EXEC"


//--------------------- .note.nv.tkinfo           --------------------------
	.section	.note.nv.tkinfo,"",@"SHT_NOTE"
	.sectionflags	@"SHF_NOTE_NV_TKINFO"
	.tkinfo
        /*0018*/ 	.word	0x00000002
        /*0030*/ 	.string	""
        /*0030*/ 	.string	"ptxas"
        /*0030*/ 	.string	"Cuda compilation tools, release 13.0, V13.0.88"
        /*0030*/ 	.string	"Build cuda_13.0.r13.0/compiler.36424714_0"
        /*0030*/ 	.string	"-arch sm_100 -m 64 "



//--------------------- .note.nv.cuinfo           --------------------------
	.section	.note.nv.cuinfo,"",@"SHT_NOTE"
	.sectionflags	@"SHF_NOTE_NV_CUINFO"
        /*0018*/ 	.short	0x0002
        /*001a*/ 	.short	0x0064
        /*001c*/ 	.short	0x0082
	.zero		2


//--------------------- .nv.info                  --------------------------
	.section	.nv.info,"",@"SHT_CUDA_INFO"
	.align	4


	//----- nvinfo : EIATTR_REGCOUNT
	.align		4
        /*0000*/ 	.byte	0x04, 0x2f
        /*0002*/ 	.short	(.L_2 - .L_1)
	.align		4
.L_1:
        /*0004*/ 	.word	index@(_Z8mykernelv)
        /*0008*/ 	.word	0x00000018


	//----- nvinfo : EIATTR_FRAME_SIZE
	.align		4
.L_2:
        /*000c*/ 	.byte	0x04, 0x11
        /*000e*/ 	.short	(.L_4 - .L_3)
	.align		4
.L_3:
        /*0010*/ 	.word	index@(_Z8mykernelv)
        /*0014*/ 	.word	0x00000008


	//----- nvinfo : EIATTR_MIN_STACK_SIZE
	.align		4
.L_4:
        /*0018*/ 	.byte	0x04, 0x12
        /*001a*/ 	.short	(.L_6 - .L_5)
	.align		4
.L_5:
        /*001c*/ 	.word	index@(_Z8mykernelv)
        /*0020*/ 	.word	0x00000008
.L_6:


//--------------------- .nv.compat                --------------------------
	.section	.nv.compat,"",@"SHT_CUDA_COMPAT_INFO"
	.align	4
        /*0000*/ 	.byte	0x02, 0x09, 0x00, 0x00, 0x02, 0x02, 0x01, 0x00, 0x02, 0x05, 0x05, 0x00, 0x03, 0x07, 0x01, 0x01
        /*0010*/ 	.byte	0x02, 0x03, 0x00, 0x00, 0x02, 0x06, 0x01, 0x00, 0x04, 0x0b, 0x08, 0x00, 0x09, 0x00, 0x00, 0x00
        /*0020*/ 	.byte	0x00, 0x00, 0x00, 0x00


//--------------------- .nv.info._Z8mykernelv     --------------------------
	.section	.nv.info._Z8mykernelv,"",@"SHT_CUDA_INFO"
	.sectionflags	@""
	.align	4


	//----- nvinfo : EIATTR_CUDA_API_VERSION
	.align		4
        /*0000*/ 	.byte	0x04, 0x37
        /*0002*/ 	.short	(.L_8 - .L_7)
.L_7:
        /*0004*/ 	.word	0x00000082


	//----- nvinfo : EIATTR_SPARSE_MMA_MASK
	.align		4
.L_8:
        /*0008*/ 	.byte	0x03, 0x50
        /*000a*/ 	.short	0x0000


	//----- nvinfo : EIATTR_MAXREG_COUNT
	.align		4
        /*000c*/ 	.byte	0x03, 0x1b
        /*000e*/ 	.short	0x00ff


	//----- nvinfo : EIATTR_EXTERNS
	.align		4
        /*0010*/ 	.byte	0x04, 0x0f
        /*0012*/ 	.short	(.L_10 - .L_9)


	//   ....[0]....
	.align		4
.L_9:
        /*0014*/ 	.word	index@(vprintf)


	//----- nvinfo : EIATTR_MERCURY_ISA_VERSION
	.align		4
.L_10:
        /*0018*/ 	.byte	0x03, 0x5f
        /*001a*/ 	.short	0x0101


	//----- nvinfo : EIATTR_VRC_CTA_INIT_COUNT
	.align		4
        /*001c*/ 	.byte	0x02, 0x4a
	.zero		1
	.zero		1


	//----- nvinfo : EIATTR_SYSCALL_OFFSETS
	.align		4
        /*0020*/ 	.byte	0x04, 0x46
        /*0022*/ 	.short	(.L_12 - .L_11)


	//   ....[0]....
.L_11:
        /*0024*/ 	.word	0x000000f0


	//----- nvinfo : EIATTR_EXIT_INSTR_OFFSETS
	.align		4
.L_12:
        /*0028*/ 	.byte	0x04, 0x1c
        /*002a*/ 	.short	(.L_14 - .L_13)


	//   ....[0]....
.L_13:
        /*002c*/ 	.word	0x00000100


	//----- nvinfo : EIATTR_SW_WAR
	.align		4
.L_14:
        /*0030*/ 	.byte	0x04, 0x36
        /*0032*/ 	.short	(.L_16 - .L_15)
.L_15:
        /*0034*/ 	.word	0x00000008
.L_16:


//--------------------- .nv.callgraph             --------------------------
	.section	.nv.callgraph,"",@"SHT_CUDA_CALLGRAPH"
	.align	4
	.sectionentsize	8
	.align		4
        /*0000*/ 	.word	0x00000000
	.align		4
        /*0004*/ 	.word	0xffffffff
	.align		4
        /*0008*/ 	.word	index@(_Z8mykernelv)
	.align		4
        /*000c*/ 	.word	index@(vprintf)
	.align		4
        /*0010*/ 	.word	0x00000000
	.align		4
        /*0014*/ 	.word	0xfffffffe
	.align		4
        /*0018*/ 	.word	0x00000000
	.align		4
        /*001c*/ 	.word	0xfffffffd
	.align		4
        /*0020*/ 	.word	0x00000000
	.align		4
        /*0024*/ 	.word	0xfffffffc


//--------------------- .nv.constant4             --------------------------
	.section	.nv.constant4,"a",@progbits
	.align	8
	.align		8
.nv.constant4:
        /*0000*/ 	.dword	vprintf
	.align		8
        /*0008*/ 	.dword	$str


//--------------------- .text._Z8mykernelv        --------------------------
	.section	.text._Z8mykernelv,"ax",@progbits
	.align	128
        .global         _Z8mykernelv
        .type           _Z8mykernelv,@function
        .size           _Z8mykernelv,(.L_x_2 - _Z8mykernelv)
        .other          _Z8mykernelv,@"STO_CUDA_ENTRY STV_DEFAULT"
_Z8mykernelv:
.text._Z8mykernelv:
[----:B------:R-:W0:Y:S01]  /*0000*/  LDC R1, c[0x0][0x37c] ;  /* 0x0000df00ff017b82 */ /* 0x000e220000000800 */
[----:B------:R-:W1:Y:S01]  /*0010*/  S2R R8, SR_CTAID.X ;  /* 0x0000000000087919 */ /* 0x000e620000002500 */
[----:B0-----:R-:W-:Y:S01]  /*0020*/  VIADD R1, R1, 0xfffffff8 ;  /* 0xfffffff801017836 */ /* 0x001fe20000000000 */
[----:B------:R-:W-:Y:S01]  /*0030*/  MOV R0, 0x0 ;  /* 0x0000000000007802 */ /* 0x000fe20000000f00 */
[----:B------:R-:W0:Y:S01]  /*0040*/  LDCU UR4, c[0x0][0x2f8] ;  /* 0x00005f00ff0477ac */ /* 0x000e220008000800 */
[----:B------:R-:W1:Y:S03]  /*0050*/  S2R R9, SR_TID.X ;  /* 0x0000000000097919 */ /* 0x000e660000002100 */
[----:B------:R2:W3:Y:S01]  /*0060*/  LDC.64 R2, c[0x4][R0] ;  /* 0x0100000000027b82 */ /* 0x0004e20000000a00 */
[----:B------:R-:W4:Y:S01]  /*0070*/  LDCU.64 UR6, c[0x4][0x8] ;  /* 0x01000100ff0677ac */ /* 0x000f220008000a00 */
[----:B------:R-:W5:Y:S01]  /*0080*/  LDCU UR5, c[0x0][0x2fc] ;  /* 0x00005f80ff0577ac */ /* 0x000f620008000800 */
[----:B0-----:R-:W-:Y:S01]  /*0090*/  IADD3 R6, P0, PT, R1, UR4, RZ ;  /* 0x0000000401067c10 */ /* 0x001fe2000ff1e0ff */
[----:B----4-:R-:W-:Y:S01]  /*00a0*/  IMAD.U32 R4, RZ, RZ, UR6 ;  /* 0x00000006ff047e24 */ /* 0x010fe2000f8e00ff */
[----:B------:R-:W-:-:S03]  /*00b0*/  MOV R5, UR7 ;  /* 0x0000000700057c02 */ /* 0x000fc60008000f00 */
[----:B-----5:R-:W-:Y:S01]  /*00c0*/  IMAD.X R7, RZ, RZ, UR5, P0 ;  /* 0x00000005ff077e24 */ /* 0x020fe200080e06ff */
[----:B-1----:R2:W-:Y:S07]  /*00d0*/  STL.64 [R1], R8 ;  /* 0x0000000801007387 */ /* 0x0025ee0000100a00 */
[----:B------:R-:W-:-:S07]  /*00e0*/  LEPC R20, `(.L_x_0) ;  /* 0x000000001014794e */ /* 0x000fce0000000000 */
[----:B--23--:R-:W-:Y:S05]  /*00f0*/  CALL.ABS.NOINC R2 ;  /* 0x0000000002007343 */ /* 0x00cfea0003c00000 */
.L_x_0:
[----:B------:R-:W-:Y:S05]  /*0100*/  EXIT ;  /* 0x000000000000794d */ /* 0x000fea0003800000 */
.L_x_1:
[----:B------:R-:W-:-:S00]  /*0110*/  BRA `(.L_x_1) ;  /* 0xfffffffc00fc7947 */ /* 0x000fc0000383ffff */
[----:B------:R-:W-:-:S00]  /*0120*/  NOP ;  /* 0x0000000000007918 */ /* 0x000fc00000000000 */
        /* <DEDUP_REMOVED lines=13> */
.L_x_2:


//--------------------- .nv.global.init           --------------------------
	.section	.nv.global.init,"aw",@progbits
.nv.global.init:
	.type		$str,@object
	.size		$str,(.L_0 - $str)
$str:
        /*0000*/ 	.byte	0x48, 0x65, 0x6c, 0x6c, 0x6f, 0x20, 0x66, 0x72, 0x6f, 0x6d, 0x20, 0x74, 0x68, 0x65, 0x20, 0x64
        /*0010*/ 	.byte	0x65, 0x76, 0x69, 0x63, 0x65, 0x2c, 0x20, 0x62, 0x6c, 0x6f, 0x63, 0x6b, 0x20, 0x25, 0x64, 0x2c
        /*0020*/ 	.byte	0x20, 0x74, 0x68, 0x72, 0x65, 0x61, 0x64, 0x20, 0x25, 0x64, 0x21, 0x0a, 0x00
.L_0:


//--------------------- .nv.shared.reserved.0     --------------------------
	.section	.nv.shared.reserved.0,"aw",@nobits
	.weak		__nv_reservedSMEM_offset_0_alias
	.size		__nv_reservedSMEM_offset_0_alias, 0, 64
	.other		__nv_reservedSMEM_offset_0_alias,@"STO_CUDA_RESERVED_SHARED STV_DEFAULT"
__nv_reservedSMEM_offset_0_alias:
	.zero		0
	.zero		64


//--------------------- .nv.constant0._Z8mykernelv --------------------------
	.section	.nv.constant0._Z8mykernelv,"a",@progbits
	.sectionflags	@""
	.align	4
.nv.constant0._Z8mykernelv:
	.zero		896


//--------------------- SYMBOLS --------------------------

	.type		.nv.reservedSmem.offset0,@object
	.size		.nv.reservedSmem.offset0,0x4
	.type		vprintf,@function
